//
// Generated by NVIDIA NVVM Compiler
//
// Compiler Build ID: CL-36424714
// Cuda compilation tools, release 13.0, V13.0.88
// Based on NVVM 20.0.0
//

.version 9.0
.target sm_100
.address_size 64

	// .globl	_Z4copyPf
.extern .shared .align 16 .b8 shmem[];

.visible .entry _Z4copyPf(
	.param .u64 .ptr .align 1 _Z4copyPf_param_0
)
{
	.reg .b32 	%r<66>;
	.reg .b64 	%rd<6>;

	ld.param.u64 	%rd1, [_Z4copyPf_param_0];
	cvta.to.global.u64 	%rd2, %rd1;
	mov.u32 	%r1, %tid.x;
	shl.b32 	%r2, %r1, 4;
	cvt.u64.u32 	%rd3, %r2;
	and.b64  	%rd4, %rd3, 496;
	add.s64 	%rd5, %rd2, %rd4;
	and.b32  	%r3, %r2, 496;
	mov.u32 	%r4, shmem;
	add.s32 	%r5, %r4, %r3;
	ld.global.nc.v4.u32 	{%r6, %r7, %r8, %r9}, [%rd5];
	st.shared.v4.u32 	[%r5], {%r6, %r7, %r8, %r9};
	ld.global.nc.v4.u32 	{%r10, %r11, %r12, %r13}, [%rd5+512];
	st.shared.v4.u32 	[%r5+512], {%r10, %r11, %r12, %r13};
	ld.global.nc.v4.u32 	{%r14, %r15, %r16, %r17}, [%rd5+1024];
	st.shared.v4.u32 	[%r5+1024], {%r14, %r15, %r16, %r17};
	ld.global.nc.v4.u32 	{%r18, %r19, %r20, %r21}, [%rd5+1536];
	st.shared.v4.u32 	[%r5+1536], {%r18, %r19, %r20, %r21};
	ld.global.nc.v4.u32 	{%r22, %r23, %r24, %r25}, [%rd5+2048];
	st.shared.v4.u32 	[%r5+2048], {%r22, %r23, %r24, %r25};
	ld.global.nc.v4.u32 	{%r26, %r27, %r28, %r29}, [%rd5+2560];
	st.shared.v4.u32 	[%r5+2560], {%r26, %r27, %r28, %r29};
	ld.global.nc.v4.u32 	{%r30, %r31, %r32, %r33}, [%rd5+3072];
	st.shared.v4.u32 	[%r5+3072], {%r30, %r31, %r32, %r33};
	ld.global.nc.v4.u32 	{%r34, %r35, %r36, %r37}, [%rd5+3584];
	st.shared.v4.u32 	[%r5+3584], {%r34, %r35, %r36, %r37};
	ld.global.nc.v4.u32 	{%r38, %r39, %r40, %r41}, [%rd5+4096];
	st.shared.v4.u32 	[%r5+4096], {%r38, %r39, %r40, %r41};
	ld.global.nc.v4.u32 	{%r42, %r43, %r44, %r45}, [%rd5+4608];
	st.shared.v4.u32 	[%r5+4608], {%r42, %r43, %r44, %r45};
	ld.global.nc.v4.u32 	{%r46, %r47, %r48, %r49}, [%rd5+5120];
	st.shared.v4.u32 	[%r5+5120], {%r46, %r47, %r48, %r49};
	ld.global.nc.v4.u32 	{%r50, %r51, %r52, %r53}, [%rd5+5632];
	st.shared.v4.u32 	[%r5+5632], {%r50, %r51, %r52, %r53};
	ld.global.nc.v4.u32 	{%r54, %r55, %r56, %r57}, [%rd5+6144];
	st.shared.v4.u32 	[%r5+6144], {%r54, %r55, %r56, %r57};
	ld.global.nc.v4.u32 	{%r58, %r59, %r60, %r61}, [%rd5+6656];
	st.shared.v4.u32 	[%r5+6656], {%r58, %r59, %r60, %r61};
	ld.global.nc.v4.u32 	{%r62, %r63, %r64, %r65}, [%rd5+7168];
	st.shared.v4.u32 	[%r5+7168], {%r62, %r63, %r64, %r65};
	ret;

}


// ===== COMPILED SASS (sm_100) =====

	.target	sm_100

	.elftype	@"ET_EXEC"


//--------------------- .note.nv.tkinfo           --------------------------
	.section	.note.nv.tkinfo,"",@"SHT_NOTE"
	.sectionflags	@"SHF_NOTE_NV_TKINFO"
	.tkinfo
        /*0018*/ 	.word	0x00000002
        /*0030*/ 	.string	""
        /*0030*/ 	.string	"ptxas"
        /*0030*/ 	.string	"Cuda compilation tools, release 13.0, V13.0.88"
        /*0030*/ 	.string	"Build cuda_13.0.r13.0/compiler.36424714_0"
        /*0030*/ 	.string	"-arch sm_100 -m 64 "



//--------------------- .note.nv.cuinfo           --------------------------
	.section	.note.nv.cuinfo,"",@"SHT_NOTE"
	.sectionflags	@"SHF_NOTE_NV_CUINFO"
        /*0018*/ 	.short	0x0002
        /*001a*/ 	.short	0x0064
        /*001c*/ 	.short	0x0082
	.zero		2


//--------------------- .nv.info                  --------------------------
	.section	.nv.info,"",@"SHT_CUDA_INFO"
	.align	4


	//----- nvinfo : EIATTR_REGCOUNT
	.align		4
        /*0000*/ 	.byte	0x04, 0x2f
        /*0002*/ 	.short	(.L_1 - .L_0)
	.align		4
.L_0:
        /*0004*/ 	.word	index@(_Z4copyPf)
        /*0008*/ 	.word	0x0000002a


	//----- nvinfo : EIATTR_FRAME_SIZE
	.align		4
.L_1:
        /*000c*/ 	.byte	0x04, 0x11
        /*000e*/ 	.short	(.L_3 - .L_2)
	.align		4
.L_2:
        /*0010*/ 	.word	index@(_Z4copyPf)
        /*0014*/ 	.word	0x00000000


	//----- nvinfo : EIATTR_MIN_STACK_SIZE
	.align		4
.L_3:
        /*0018*/ 	.byte	0x04, 0x12
        /*001a*/ 	.short	(.L_5 - .L_4)
	.align		4
.L_4:
        /*001c*/ 	.word	index@(_Z4copyPf)
        /*0020*/ 	.word	0x00000000
.L_5:


//--------------------- .nv.compat                --------------------------
	.section	.nv.compat,"",@"SHT_CUDA_COMPAT_INFO"
	.align	4
        /*0000*/ 	.byte	0x02, 0x09, 0x00, 0x00, 0x02, 0x02, 0x01, 0x00, 0x02, 0x05, 0x05, 0x00, 0x03, 0x07, 0x01, 0x01
        /*0010*/ 	.byte	0x02, 0x03, 0x00, 0x00, 0x02, 0x06, 0x01, 0x00, 0x04, 0x0b, 0x08, 0x00, 0x09, 0x00, 0x00, 0x00
        /*0020*/ 	.byte	0x00, 0x00, 0x00, 0x00


//--------------------- .nv.info._Z4copyPf        --------------------------
	.section	.nv.info._Z4copyPf,"",@"SHT_CUDA_INFO"
	.sectionflags	@""
	.align	4


	//----- nvinfo : EIATTR_CUDA_API_VERSION
	.align		4
        /*0000*/ 	.byte	0x04, 0x37
        /*0002*/ 	.short	(.L_7 - .L_6)
.L_6:
        /*0004*/ 	.word	0x00000082


	//----- nvinfo : EIATTR_KPARAM_INFO
	.align		4
.L_7:
        /*0008*/ 	.byte	0x04, 0x17
        /*000a*/ 	.short	(.L_9 - .L_8)
.L_8:
        /*000c*/ 	.word	0x00000000
        /*0010*/ 	.short	0x0000
        /*0012*/ 	.short	0x0000
        /*0014*/ 	.byte	0x00, 0xf5, 0x21, 0x00


	//----- nvinfo : EIATTR_SPARSE_MMA_MASK
	.align		4
.L_9:
        /*0018*/ 	.byte	0x03, 0x50
        /*001a*/ 	.short	0x0000


	//----- nvinfo : EIATTR_MAXREG_COUNT
	.align		4
        /*001c*/ 	.byte	0x03, 0x1b
        /*001e*/ 	.short	0x00ff


	//----- nvinfo : EIATTR_MERCURY_ISA_VERSION
	.align		4
        /*0020*/ 	.byte	0x03, 0x5f
        /*0022*/ 	.short	0x0101


	//----- nvinfo : EIATTR_VRC_CTA_INIT_COUNT
	.align		4
        /*0024*/ 	.byte	0x02, 0x4a
	.zero		1
	.zero		1


	//----- nvinfo : EIATTR_EXIT_INSTR_OFFSETS
	.align		4
        /*0028*/ 	.byte	0x04, 0x1c
        /*002a*/ 	.short	(.L_11 - .L_10)


	//   ....[0]....
.L_10:
        /*002c*/ 	.word	0x00000290


	//----- nvinfo : EIATTR_CBANK_PARAM_SIZE
	.align		4
.L_11:
        /*0030*/ 	.byte	0x03, 0x19
        /*0032*/ 	.short	0x0008


	//----- nvinfo : EIATTR_PARAM_CBANK
	.align		4
        /*0034*/ 	.byte	0x04, 0x0a
        /*0036*/ 	.short	(.L_13 - .L_12)
	.align		4
.L_12:
        /*0038*/ 	.word	index@(.nv.constant0._Z4copyPf)
        /*003c*/ 	.short	0x0380
        /*003e*/ 	.short	0x0008


	//----- nvinfo : EIATTR_SW_WAR
	.align		4
.L_13:
        /*0040*/ 	.byte	0x04, 0x36
        /*0042*/ 	.short	(.L_15 - .L_14)
.L_14:
        /*0044*/ 	.word	0x00000008
.L_15:


//--------------------- .nv.callgraph             --------------------------
	.section	.nv.callgraph,"",@"SHT_CUDA_CALLGRAPH"
	.align	4
	.sectionentsize	8
	.align		4
        /*0000*/ 	.word	0x00000000
	.align		4
        /*0004*/ 	.word	0xffffffff
	.align		4
        /*0008*/ 	.word	0x00000000
	.align		4
        /*000c*/ 	.word	0xfffffffe
	.align		4
        /*0010*/ 	.word	0x00000000
	.align		4
        /*0014*/ 	.word	0xfffffffd
	.align		4
        /*0018*/ 	.word	0x00000000
	.align		4
        /*001c*/ 	.word	0xfffffffc


//--------------------- .text._Z4copyPf           --------------------------
	.section	.text._Z4copyPf,"ax",@progbits
	.align	128
        .global         _Z4copyPf
        .type           _Z4copyPf,@function
        .size           _Z4copyPf,(.L_x_1 - _Z4copyPf)
        .other          _Z4copyPf,@"STO_CUDA_ENTRY STV_DEFAULT"
_Z4copyPf:
.text._Z4copyPf:
[----:B------:R-:W-:Y:S01]  /*0000*/  LDC R1, c[0x0][0x37c] ;  /* 0x0000df00ff017b82 */ /* 0x000fe20000000800 */
[----:B------:R-:W0:Y:S01]  /*0010*/  S2R R0, SR_TID.X ;  /* 0x0000000000007919 */ /* 0x000e220000002100 */
[----:B------:R-:W1:Y:S01]  /*0020*/  LDCU.64 UR4, c[0x0][0x380] ;  /* 0x00007000ff0477ac */ /* 0x000e620008000a00 */
[----:B------:R-:W2:Y:S01]  /*0030*/  LDCU.64 UR6, c[0x0][0x358] ;  /* 0x00006b00ff0677ac */ /* 0x000ea20008000a00 */
[----:B0-----:R-:W-:-:S05]  /*0040*/  IMAD.SHL.U32 R0, R0, 0x10, RZ ;  /* 0x0000001000007824 */ /* 0x001fca00078e00ff */
[----:B------:R-:W-:-:S04]  /*0050*/  LOP3.LUT R0, R0, 0x1f0, RZ, 0xc0, !PT ;  /* 0x000001f000007812 */ /* 0x000fc800078ec0ff */
[----:B-1----:R-:W-:-:S05]  /*0060*/  IADD3 R2, P0, PT, R0, UR4, RZ ;  /* 0x0000000400027c10 */ /* 0x002fca000ff1e0ff */
[----:B------:R-:W-:-:S05]  /*0070*/  IMAD.X R3, RZ, RZ, UR5, P0 ;  /* 0x00000005ff037e24 */ /* 0x000fca00080e06ff */
[----:B--2---:R-:W2:Y:S04]  /*0080*/  LDG.E.128.CONSTANT R24, desc[UR6][R2.64] ;  /* 0x0000000602187981 */ /* 0x004ea8000c1e9d00 */
[----:B------:R-:W3:Y:S04]  /*0090*/  LDG.E.128.CONSTANT R4, desc[UR6][R2.64+0x800] ;  /* 0x0008000602047981 */ /* 0x000ee8000c1e9d00 */
[----:B------:R-:W4:Y:S04]  /*00a0*/  LDG.E.128.CONSTANT R8, desc[UR6][R2.64+0xa00] ;  /* 0x000a000602087981 */ /* 0x000f28000c1e9d00 */
[----:B------:R-:W5:Y:S04]  /*00b0*/  LDG.E.128.CONSTANT R12, desc[UR6][R2.64+0xc00] ;  /* 0x000c0006020c7981 */ /* 0x000f68000c1e9d00 */
[----:B------:R-:W5:Y:S04]  /*00c0*/  LDG.E.128.CONSTANT R16, desc[UR6][R2.64+0xe00] ;  /* 0x000e000602107981 */ /* 0x000f68000c1e9d00 */
[----:B------:R-:W5:Y:S01]  /*00d0*/  LDG.E.128.CONSTANT R20, desc[UR6][R2.64+0x1000] ;  /* 0x0010000602147981 */ /* 0x000f62000c1e9d00 */
[----:B------:R-:W0:Y:S01]  /*00e0*/  S2UR UR5, SR_CgaCtaId ;  /* 0x00000000000579c3 */ /* 0x000e220000008800 */
[----:B------:R-:W-:-:S02]  /*00f0*/  UMOV UR4, 0x400 ;  /* 0x0000040000047882 */ /* 0x000fc40000000000 */
[----:B------:R-:W5:Y:S04]  /*0100*/  LDG.E.128.CONSTANT R28, desc[UR6][R2.64+0x200] ;  /* 0x00020006021c7981 */ /* 0x000f68000c1e9d00 */
[----:B------:R-:W5:Y:S04]  /*0110*/  LDG.E.128.CONSTANT R32, desc[UR6][R2.64+0x400] ;  /* 0x0004000602207981 */ /* 0x000f68000c1e9d00 */
[----:B------:R-:W5:Y:S01]  /*0120*/  LDG.E.128.CONSTANT R36, desc[UR6][R2.64+0x600] ;  /* 0x0006000602247981 */ /* 0x000f62000c1e9d00 */
[----:B0-----:R-:W-:-:S09]  /*0130*/  ULEA UR4, UR5, UR4, 0x18 ;  /* 0x0000000405047291 */ /* 0x001fd2000f8ec0ff */
[----:B--2---:R-:W-:Y:S04]  /*0140*/  STS.128 [R0+UR4], R24 ;  /* 0x0000001800007988 */ /* 0x004fe80008000c04 */
[----:B---3--:R0:W-:Y:S04]  /*0150*/  STS.128 [R0+UR4+0x800], R4 ;  /* 0x0008000400007988 */ /* 0x0081e80008000c04 */
[----:B----4-:R1:W-:Y:S04]  /*0160*/  STS.128 [R0+UR4+0xa00], R8 ;  /* 0x000a000800007988 */ /* 0x0103e80008000c04 */
[----:B-----5:R2:W-:Y:S04]  /*0170*/  STS.128 [R0+UR4+0xc00], R12 ;  /* 0x000c000c00007988 */ /* 0x0205e80008000c04 */
[----:B------:R3:W-:Y:S04]  /*0180*/  STS.128 [R0+UR4+0xe00], R16 ;  /* 0x000e001000007988 */ /* 0x0007e80008000c04 */
[----:B------:R4:W-:Y:S04]  /*0190*/  STS.128 [R0+UR4+0x1000], R20 ;  /* 0x0010001400007988 */ /* 0x0009e80008000c04 */
[----:B0-----:R-:W5:Y:S04]  /*01a0*/  LDG.E.128.CONSTANT R4, desc[UR6][R2.64+0x1200] ;  /* 0x0012000602047981 */ /* 0x001f68000c1e9d00 */
[----:B-1----:R-:W5:Y:S04]  /*01b0*/  LDG.E.128.CONSTANT R8, desc[UR6][R2.64+0x1400] ;  /* 0x0014000602087981 */ /* 0x002f68000c1e9d00 */
[----:B--2---:R-:W2:Y:S04]  /*01c0*/  LDG.E.128.CONSTANT R12, desc[UR6][R2.64+0x1600] ;  /* 0x00160006020c7981 */ /* 0x004ea8000c1e9d00 */
[----:B---3--:R-:W3:Y:S04]  /*01d0*/  LDG.E.128.CONSTANT R16, desc[UR6][R2.64+0x1800] ;  /* 0x0018000602107981 */ /* 0x008ee8000c1e9d00 */
[----:B----4-:R-:W4:Y:S04]  /*01e0*/  LDG.E.128.CONSTANT R20, desc[UR6][R2.64+0x1a00] ;  /* 0x001a000602147981 */ /* 0x010f28000c1e9d00 */
[----:B------:R-:W4:Y:S04]  /*01f0*/  LDG.E.128.CONSTANT R24, desc[UR6][R2.64+0x1c00] ;  /* 0x001c000602187981 */ /* 0x000f28000c1e9d00 */
[----:B------:R-:W-:Y:S04]  /*0200*/  STS.128 [R0+UR4+0x200], R28 ;  /* 0x0002001c00007988 */ /* 0x000fe80008000c04 */
[----:B------:R-:W-:Y:S04]  /*0210*/  STS.128 [R0+UR4+0x400], R32 ;  /* 0x0004002000007988 */ /* 0x000fe80008000c04 */
[----:B------:R-:W-:Y:S04]  /*0220*/  STS.128 [R0+UR4+0x600], R36 ;  /* 0x0006002400007988 */ /* 0x000fe80008000c04 */
[----:B-----5:R-:W-:Y:S04]  /*0230*/  STS.128 [R0+UR4+0x1200], R4 ;  /* 0x0012000400007988 */ /* 0x020fe80008000c04 */
[----:B------:R-:W-:Y:S04]  /*0240*/  STS.128 [R0+UR4+0x1400], R8 ;  /* 0x0014000800007988 */ /* 0x000fe80008000c04 */
[----:B--2---:R-:W-:Y:S04]  /*0250*/  STS.128 [R0+UR4+0x1600], R12 ;  /* 0x0016000c00007988 */ /* 0x004fe80008000c04 */
[----:B---3--:R-:W-:Y:S04]  /*0260*/  STS.128 [R0+UR4+0x1800], R16 ;  /* 0x0018001000007988 */ /* 0x008fe80008000c04 */
[----:B----4-:R-:W-:Y:S04]  /*0270*/  STS.128 [R0+UR4+0x1a00], R20 ;  /* 0x001a001400007988 */ /* 0x010fe80008000c04 */
[----:B------:R-:W-:Y:S01]  /*0280*/  STS.128 [R0+UR4+0x1c00], R24 ;  /* 0x001c001800007988 */ /* 0x000fe20008000c04 */
[----:B------:R-:W-:Y:S05]  /*0290*/  EXIT ;  /* 0x000000000000794d */ /* 0x000fea0003800000 */
.L_x_0:
[----:B------:R-:W-:-:S00]  /*02a0*/  BRA `(.L_x_0) ;  /* 0xfffffffc00fc7947 */ /* 0x000fc0000383ffff */
[----:B------:R-:W-:-:S00]  /*02b0*/  NOP ;  /* 0x0000000000007918 */ /* 0x000fc00000000000 */
        /* <DEDUP_REMOVED lines=12> */
.L_x_1:


//--------------------- .nv.shared._Z4copyPf      --------------------------
	.section	.nv.shared._Z4copyPf,"aw",@nobits
	.sectionflags	@""
	.align	16
	.zero		1024


//--------------------- .nv.shared.reserved.0     --------------------------
	.section	.nv.shared.reserved.0,"aw",@nobits
	.weak		__nv_reservedSMEM_offset_0_alias
	.size		__nv_reservedSMEM_offset_0_alias, 0, 64
	.other		__nv_reservedSMEM_offset_0_alias,@"STO_CUDA_RESERVED_SHARED STV_DEFAULT"
__nv_reservedSMEM_offset_0_alias:
	.zero		0
	.zero		64


//--------------------- .nv.constant0._Z4copyPf   --------------------------
	.section	.nv.constant0._Z4copyPf,"a",@progbits
	.sectionflags	@""
	.align	4
.nv.constant0._Z4copyPf:
	.zero		904


//--------------------- SYMBOLS --------------------------

	.type		.nv.reservedSmem.offset0,@object
	.size		.nv.reservedSmem.offset0,0x4
	.type		.nv.reservedSmem.cap,@object
	.size		.nv.reservedSmem.cap,0x4
